//
// Generated by NVIDIA NVVM Compiler
//
// Compiler Build ID: CL-36424714
// Cuda compilation tools, release 13.0, V13.0.88
// Based on NVVM 20.0.0
//

.version 9.0
.target sm_100
.address_size 64

	// .globl	_Z17euclideanDistancePfS_ii

.visible .entry _Z17euclideanDistancePfS_ii(
	.param .u64 .ptr .align 1 _Z17euclideanDistancePfS_ii_param_0,
	.param .u64 .ptr .align 1 _Z17euclideanDistancePfS_ii_param_1,
	.param .u32 _Z17euclideanDistancePfS_ii_param_2,
	.param .u32 _Z17euclideanDistancePfS_ii_param_3
)
{
	.reg .pred 	%p<14>;
	.reg .b32 	%r<73>;
	.reg .b32 	%f<83>;
	.reg .b64 	%rd<30>;

	ld.param.u64 	%rd3, [_Z17euclideanDistancePfS_ii_param_0];
	ld.param.u64 	%rd4, [_Z17euclideanDistancePfS_ii_param_1];
	ld.param.u32 	%r30, [_Z17euclideanDistancePfS_ii_param_2];
	ld.param.u32 	%r31, [_Z17euclideanDistancePfS_ii_param_3];
	cvta.to.global.u64 	%rd1, %rd3;
	cvta.to.global.u64 	%rd2, %rd4;
	mov.u32 	%r32, %ctaid.x;
	mov.u32 	%r1, %ntid.x;
	mov.u32 	%r33, %tid.x;
	mad.lo.s32 	%r65, %r32, %r1, %r33;
	add.s32 	%r3, %r30, 1;
	mad.lo.s32 	%r34, %r30, %r30, %r30;
	shr.u32 	%r35, %r34, 31;
	add.s32 	%r36, %r34, %r35;
	shr.s32 	%r4, %r36, 1;
	setp.ge.u32 	%p1, %r65, %r4;
	@%p1 bra 	$L__BB0_16;
	setp.gt.s32 	%p2, %r31, 0;
	mov.u32 	%r37, %nctaid.x;
	mul.lo.s32 	%r5, %r1, %r37;
	@%p2 bra 	$L__BB0_2;
	bra.uni 	$L__BB0_15;
$L__BB0_2:
	and.b32  	%r6, %r31, 7;
	and.b32  	%r7, %r31, 3;
	and.b32  	%r8, %r31, 2147483640;
	and.b32  	%r9, %r31, 1;
	neg.s32 	%r10, %r8;
	add.s64 	%rd10, %rd1, 16;
$L__BB0_3:
	setp.lt.u32 	%p5, %r31, 8;
	div.u32 	%r50, %r65, %r3;
	mul.lo.s32 	%r51, %r50, %r3;
	sub.s32 	%r52, %r65, %r51;
	setp.gt.s32 	%p6, %r52, %r50;
	not.b32 	%r53, %r50;
	add.s32 	%r54, %r30, %r53;
	sub.s32 	%r55, %r30, %r52;
	selp.b32 	%r12, %r54, %r50, %p6;
	selp.b32 	%r13, %r55, %r52, %p6;
	mul.lo.s32 	%r14, %r12, %r31;
	mul.lo.s32 	%r15, %r13, %r31;
	mov.f32 	%f82, 0f00000000;
	mov.b32 	%r70, 0;
	@%p5 bra 	$L__BB0_6;
	mov.f32 	%f82, 0f00000000;
	mov.u32 	%r66, %r15;
	mov.u32 	%r67, %r14;
	mov.u32 	%r68, %r10;
$L__BB0_5:
	.pragma "nounroll";
	mul.wide.s32 	%rd9, %r67, 4;
	add.s64 	%rd11, %rd10, %rd9;
	mul.wide.s32 	%rd12, %r66, 4;
	add.s64 	%rd13, %rd10, %rd12;
	ld.global.f32 	%f16, [%rd11+-16];
	ld.global.f32 	%f17, [%rd13+-16];
	sub.f32 	%f18, %f16, %f17;
	fma.rn.f32 	%f19, %f18, %f18, %f82;
	ld.global.f32 	%f20, [%rd11+-12];
	ld.global.f32 	%f21, [%rd13+-12];
	sub.f32 	%f22, %f20, %f21;
	fma.rn.f32 	%f23, %f22, %f22, %f19;
	ld.global.f32 	%f24, [%rd11+-8];
	ld.global.f32 	%f25, [%rd13+-8];
	sub.f32 	%f26, %f24, %f25;
	fma.rn.f32 	%f27, %f26, %f26, %f23;
	ld.global.f32 	%f28, [%rd11+-4];
	ld.global.f32 	%f29, [%rd13+-4];
	sub.f32 	%f30, %f28, %f29;
	fma.rn.f32 	%f31, %f30, %f30, %f27;
	ld.global.f32 	%f32, [%rd11];
	ld.global.f32 	%f33, [%rd13];
	sub.f32 	%f34, %f32, %f33;
	fma.rn.f32 	%f35, %f34, %f34, %f31;
	ld.global.f32 	%f36, [%rd11+4];
	ld.global.f32 	%f37, [%rd13+4];
	sub.f32 	%f38, %f36, %f37;
	fma.rn.f32 	%f39, %f38, %f38, %f35;
	ld.global.f32 	%f40, [%rd11+8];
	ld.global.f32 	%f41, [%rd13+8];
	sub.f32 	%f42, %f40, %f41;
	fma.rn.f32 	%f43, %f42, %f42, %f39;
	ld.global.f32 	%f44, [%rd11+12];
	ld.global.f32 	%f45, [%rd13+12];
	sub.f32 	%f46, %f44, %f45;
	fma.rn.f32 	%f82, %f46, %f46, %f43;
	add.s32 	%r68, %r68, 8;
	add.s32 	%r67, %r67, 8;
	add.s32 	%r66, %r66, 8;
	setp.ne.s32 	%p7, %r68, 0;
	mov.u32 	%r70, %r8;
	@%p7 bra 	$L__BB0_5;
$L__BB0_6:
	setp.eq.s32 	%p8, %r6, 0;
	@%p8 bra 	$L__BB0_14;
	add.s32 	%r56, %r6, -1;
	setp.lt.u32 	%p9, %r56, 3;
	@%p9 bra 	$L__BB0_9;
	add.s32 	%r57, %r70, %r14;
	mul.wide.s32 	%rd14, %r57, 4;
	add.s64 	%rd15, %rd1, %rd14;
	ld.global.f32 	%f48, [%rd15];
	add.s32 	%r58, %r70, %r15;
	mul.wide.s32 	%rd16, %r58, 4;
	add.s64 	%rd17, %rd1, %rd16;
	ld.global.f32 	%f49, [%rd17];
	sub.f32 	%f50, %f48, %f49;
	fma.rn.f32 	%f51, %f50, %f50, %f82;
	ld.global.f32 	%f52, [%rd15+4];
	ld.global.f32 	%f53, [%rd17+4];
	sub.f32 	%f54, %f52, %f53;
	fma.rn.f32 	%f55, %f54, %f54, %f51;
	ld.global.f32 	%f56, [%rd15+8];
	ld.global.f32 	%f57, [%rd17+8];
	sub.f32 	%f58, %f56, %f57;
	fma.rn.f32 	%f59, %f58, %f58, %f55;
	ld.global.f32 	%f60, [%rd15+12];
	ld.global.f32 	%f61, [%rd17+12];
	sub.f32 	%f62, %f60, %f61;
	fma.rn.f32 	%f82, %f62, %f62, %f59;
	add.s32 	%r70, %r70, 4;
$L__BB0_9:
	setp.eq.s32 	%p10, %r7, 0;
	@%p10 bra 	$L__BB0_14;
	setp.eq.s32 	%p11, %r7, 1;
	@%p11 bra 	$L__BB0_12;
	add.s32 	%r59, %r70, %r14;
	mul.wide.s32 	%rd18, %r59, 4;
	add.s64 	%rd19, %rd1, %rd18;
	ld.global.f32 	%f64, [%rd19];
	add.s32 	%r60, %r70, %r15;
	mul.wide.s32 	%rd20, %r60, 4;
	add.s64 	%rd21, %rd1, %rd20;
	ld.global.f32 	%f65, [%rd21];
	sub.f32 	%f66, %f64, %f65;
	fma.rn.f32 	%f67, %f66, %f66, %f82;
	ld.global.f32 	%f68, [%rd19+4];
	ld.global.f32 	%f69, [%rd21+4];
	sub.f32 	%f70, %f68, %f69;
	fma.rn.f32 	%f82, %f70, %f70, %f67;
	add.s32 	%r70, %r70, 2;
$L__BB0_12:
	setp.eq.s32 	%p12, %r9, 0;
	@%p12 bra 	$L__BB0_14;
	add.s32 	%r61, %r70, %r14;
	mul.wide.s32 	%rd22, %r61, 4;
	add.s64 	%rd23, %rd1, %rd22;
	ld.global.f32 	%f71, [%rd23];
	add.s32 	%r62, %r70, %r15;
	mul.wide.s32 	%rd24, %r62, 4;
	add.s64 	%rd25, %rd1, %rd24;
	ld.global.f32 	%f72, [%rd25];
	sub.f32 	%f73, %f71, %f72;
	fma.rn.f32 	%f82, %f73, %f73, %f82;
$L__BB0_14:
	sqrt.rn.f32 	%f74, %f82;
	mad.lo.s32 	%r63, %r12, %r30, %r13;
	mul.wide.s32 	%rd26, %r63, 4;
	add.s64 	%rd27, %rd2, %rd26;
	st.global.f32 	[%rd27], %f74;
	mad.lo.s32 	%r64, %r13, %r30, %r12;
	mul.wide.s32 	%rd28, %r64, 4;
	add.s64 	%rd29, %rd2, %rd28;
	st.global.f32 	[%rd29], %f74;
	add.s32 	%r65, %r65, %r5;
	setp.lt.u32 	%p13, %r65, %r4;
	@%p13 bra 	$L__BB0_3;
	bra.uni 	$L__BB0_16;
$L__BB0_15:
	div.u32 	%r38, %r65, %r3;
	mul.lo.s32 	%r39, %r38, %r3;
	sub.s32 	%r40, %r65, %r39;
	setp.gt.s32 	%p3, %r40, %r38;
	not.b32 	%r41, %r38;
	add.s32 	%r42, %r30, %r41;
	sub.s32 	%r43, %r30, %r40;
	selp.b32 	%r44, %r42, %r38, %p3;
	selp.b32 	%r45, %r43, %r40, %p3;
	mad.lo.s32 	%r46, %r44, %r30, %r45;
	mul.wide.s32 	%rd5, %r46, 4;
	add.s64 	%rd6, %rd2, %rd5;
	mov.b32 	%r47, 0;
	st.global.u32 	[%rd6], %r47;
	mad.lo.s32 	%r48, %r45, %r30, %r44;
	mul.wide.s32 	%rd7, %r48, 4;
	add.s64 	%rd8, %rd2, %rd7;
	st.global.u32 	[%rd8], %r47;
	add.s32 	%r65, %r65, %r5;
	setp.lt.u32 	%p4, %r65, %r4;
	@%p4 bra 	$L__BB0_15;
$L__BB0_16:
	ret;

}


// ===== COMPILED SASS (sm_100) =====

	.target	sm_100

	.elftype	@"ET_EXEC"


//--------------------- .note.nv.tkinfo           --------------------------
	.section	.note.nv.tkinfo,"",@"SHT_NOTE"
	.sectionflags	@"SHF_NOTE_NV_TKINFO"
	.tkinfo
        /*0018*/ 	.word	0x00000002
        /*0030*/ 	.string	""
        /*0030*/ 	.string	"ptxas"
        /*0030*/ 	.string	"Cuda compilation tools, release 13.0, V13.0.88"
        /*0030*/ 	.string	"Build cuda_13.0.r13.0/compiler.36424714_0"
        /*0030*/ 	.string	"-arch sm_100 -m 64 "



//--------------------- .note.nv.cuinfo           --------------------------
	.section	.note.nv.cuinfo,"",@"SHT_NOTE"
	.sectionflags	@"SHF_NOTE_NV_CUINFO"
        /*0018*/ 	.short	0x0002
        /*001a*/ 	.short	0x0064
        /*001c*/ 	.short	0x0082
	.zero		2


//--------------------- .nv.info                  --------------------------
	.section	.nv.info,"",@"SHT_CUDA_INFO"
	.align	4


	//----- nvinfo : EIATTR_REGCOUNT
	.align		4
        /*0000*/ 	.byte	0x04, 0x2f
        /*0002*/ 	.short	(.L_1 - .L_0)
	.align		4
.L_0:
        /*0004*/ 	.word	index@(_Z17euclideanDistancePfS_ii)
        /*0008*/ 	.word	0x00000020


	//----- nvinfo : EIATTR_FRAME_SIZE
	.align		4
.L_1:
        /*000c*/ 	.byte	0x04, 0x11
        /*000e*/ 	.short	(.L_3 - .L_2)
	.align		4
.L_2:
        /*0010*/ 	.word	index@($__internal_0_$__cuda_sm20_sqrt_rn_f32_slowpath)
        /*0014*/ 	.word	0x00000000


	//----- nvinfo : EIATTR_FRAME_SIZE
	.align		4
.L_3:
        /*0018*/ 	.byte	0x04, 0x11
        /*001a*/ 	.short	(.L_5 - .L_4)
	.align		4
.L_4:
        /*001c*/ 	.word	index@(_Z17euclideanDistancePfS_ii)
        /*0020*/ 	.word	0x00000000


	//----- nvinfo : EIATTR_MIN_STACK_SIZE
	.align		4
.L_5:
        /*0024*/ 	.byte	0x04, 0x12
        /*0026*/ 	.short	(.L_7 - .L_6)
	.align		4
.L_6:
        /*0028*/ 	.word	index@(_Z17euclideanDistancePfS_ii)
        /*002c*/ 	.word	0x00000000
.L_7:


//--------------------- .nv.compat                --------------------------
	.section	.nv.compat,"",@"SHT_CUDA_COMPAT_INFO"
	.align	4
        /*0000*/ 	.byte	0x02, 0x09, 0x00, 0x00, 0x02, 0x02, 0x01, 0x00, 0x02, 0x05, 0x05, 0x00, 0x03, 0x07, 0x01, 0x01
        /*0010*/ 	.byte	0x02, 0x03, 0x00, 0x00, 0x02, 0x06, 0x01, 0x00, 0x04, 0x0b, 0x08, 0x00, 0x01, 0x00, 0x00, 0x00
        /*0020*/ 	.byte	0x00, 0x00, 0x00, 0x00


//--------------------- .nv.info._Z17euclideanDistancePfS_ii --------------------------
	.section	.nv.info._Z17euclideanDistancePfS_ii,"",@"SHT_CUDA_INFO"
	.sectionflags	@""
	.align	4


	//----- nvinfo : EIATTR_CUDA_API_VERSION
	.align		4
        /*0000*/ 	.byte	0x04, 0x37
        /*0002*/ 	.short	(.L_9 - .L_8)
.L_8:
        /*0004*/ 	.word	0x00000082


	//----- nvinfo : EIATTR_KPARAM_INFO
	.align		4
.L_9:
        /*0008*/ 	.byte	0x04, 0x17
        /*000a*/ 	.short	(.L_11 - .L_10)
.L_10:
        /*000c*/ 	.word	0x00000000
        /*0010*/ 	.short	0x0003
        /*0012*/ 	.short	0x0014
        /*0014*/ 	.byte	0x00, 0xf0, 0x11, 0x00


	//----- nvinfo : EIATTR_KPARAM_INFO
	.align		4
.L_11:
        /*0018*/ 	.byte	0x04, 0x17
        /*001a*/ 	.short	(.L_13 - .L_12)
.L_12:
        /*001c*/ 	.word	0x00000000
        /*0020*/ 	.short	0x0002
        /*0022*/ 	.short	0x0010
        /*0024*/ 	.byte	0x00, 0xf0, 0x11, 0x00


	//----- nvinfo : EIATTR_KPARAM_INFO
	.align		4
.L_13:
        /*0028*/ 	.byte	0x04, 0x17
        /*002a*/ 	.short	(.L_15 - .L_14)
.L_14:
        /*002c*/ 	.word	0x00000000
        /*0030*/ 	.short	0x0001
        /*0032*/ 	.short	0x0008
        /*0034*/ 	.byte	0x00, 0xf5, 0x21, 0x00


	//----- nvinfo : EIATTR_KPARAM_INFO
	.align		4
.L_15:
        /*0038*/ 	.byte	0x04, 0x17
        /*003a*/ 	.short	(.L_17 - .L_16)
.L_16:
        /*003c*/ 	.word	0x00000000
        /*0040*/ 	.short	0x0000
        /*0042*/ 	.short	0x0000
        /*0044*/ 	.byte	0x00, 0xf5, 0x21, 0x00


	//----- nvinfo : EIATTR_SPARSE_MMA_MASK
	.align		4
.L_17:
        /*0048*/ 	.byte	0x03, 0x50
        /*004a*/ 	.short	0x0000


	//----- nvinfo : EIATTR_MAXREG_COUNT
	.align		4
        /*004c*/ 	.byte	0x03, 0x1b
        /*004e*/ 	.short	0x00ff


	//----- nvinfo : EIATTR_MERCURY_ISA_VERSION
	.align		4
        /*0050*/ 	.byte	0x03, 0x5f
        /*0052*/ 	.short	0x0101


	//----- nvinfo : EIATTR_VRC_CTA_INIT_COUNT
	.align		4
        /*0054*/ 	.byte	0x02, 0x4a
	.zero		1
	.zero		1


	//----- nvinfo : EIATTR_EXIT_INSTR_OFFSETS
	.align		4
        /*0058*/ 	.byte	0x04, 0x1c
        /*005a*/ 	.short	(.L_19 - .L_18)


	//   ....[0]....
.L_18:
        /*005c*/ 	.word	0x000000a0


	//   ....[1]....
        /*0060*/ 	.word	0x00000350


	//   ....[2]....
        /*0064*/ 	.word	0x00000d80


	//----- nvinfo : EIATTR_CRS_STACK_SIZE
	.align		4
.L_19:
        /*0068*/ 	.byte	0x04, 0x1e
        /*006a*/ 	.short	(.L_21 - .L_20)
.L_20:
        /*006c*/ 	.word	0x00000000


	//----- nvinfo : EIATTR_CBANK_PARAM_SIZE
	.align		4
.L_21:
        /*0070*/ 	.byte	0x03, 0x19
        /*0072*/ 	.short	0x0018


	//----- nvinfo : EIATTR_PARAM_CBANK
	.align		4
        /*0074*/ 	.byte	0x04, 0x0a
        /*0076*/ 	.short	(.L_23 - .L_22)
	.align		4
.L_22:
        /*0078*/ 	.word	index@(.nv.constant0._Z17euclideanDistancePfS_ii)
        /*007c*/ 	.short	0x0380
        /*007e*/ 	.short	0x0018


	//----- nvinfo : EIATTR_SW_WAR
	.align		4
.L_23:
        /*0080*/ 	.byte	0x04, 0x36
        /*0082*/ 	.short	(.L_25 - .L_24)
.L_24:
        /*0084*/ 	.word	0x00000008
.L_25:


//--------------------- .nv.callgraph             --------------------------
	.section	.nv.callgraph,"",@"SHT_CUDA_CALLGRAPH"
	.align	4
	.sectionentsize	8
	.align		4
        /*0000*/ 	.word	0x00000000
	.align		4
        /*0004*/ 	.word	0xffffffff
	.align		4
        /*0008*/ 	.word	0x00000000
	.align		4
        /*000c*/ 	.word	0xfffffffe
	.align		4
        /*0010*/ 	.word	0x00000000
	.align		4
        /*0014*/ 	.word	0xfffffffd
	.align		4
        /*0018*/ 	.word	0x00000000
	.align		4
        /*001c*/ 	.word	0xfffffffc


//--------------------- .text._Z17euclideanDistancePfS_ii --------------------------
	.section	.text._Z17euclideanDistancePfS_ii,"ax",@progbits
	.align	128
        .global         _Z17euclideanDistancePfS_ii
        .type           _Z17euclideanDistancePfS_ii,@function
        .size           _Z17euclideanDistancePfS_ii,(.L_x_12 - _Z17euclideanDistancePfS_ii)
        .other          _Z17euclideanDistancePfS_ii,@"STO_CUDA_ENTRY STV_DEFAULT"
_Z17euclideanDistancePfS_ii:
.text._Z17euclideanDistancePfS_ii:
[----:B------:R-:W-:Y:S01]  /*0000*/  LDC R1, c[0x0][0x37c] ;  /* 0x0000df00ff017b82 */ /* 0x000fe20000000800 */
[----:B------:R-:W0:Y:S01]  /*0010*/  S2R R0, SR_TID.X ;  /* 0x0000000000007919 */ /* 0x000e220000002100 */
[----:B------:R-:W1:Y:S06]  /*0020*/  LDCU UR6, c[0x0][0x390] ;  /* 0x00007200ff0677ac */ /* 0x000e6c0008000800 */
[----:B------:R-:W0:Y:S08]  /*0030*/  S2UR UR5, SR_CTAID.X ;  /* 0x00000000000579c3 */ /* 0x000e300000002500 */
[----:B------:R-:W0:Y:S01]  /*0040*/  LDC R11, c[0x0][0x360] ;  /* 0x0000d800ff0b7b82 */ /* 0x000e220000000800 */
[----:B-1----:R-:W-:-:S04]  /*0050*/  UIMAD UR4, UR6, UR6, UR6 ;  /* 0x00000006060472a4 */ /* 0x002fc8000f8e0206 */
[----:B------:R-:W-:-:S04]  /*0060*/  ULEA.HI UR4, UR4, UR4, URZ, 0x1 ;  /* 0x0000000404047291 */ /* 0x000fc8000f8f08ff */
[----:B------:R-:W-:Y:S01]  /*0070*/  USHF.R.S32.HI UR4, URZ, 0x1, UR4 ;  /* 0x00000001ff047899 */ /* 0x000fe20008011404 */
[----:B0-----:R-:W-:-:S05]  /*0080*/  IMAD R0, R11, UR5, R0 ;  /* 0x000000050b007c24 */ /* 0x001fca000f8e0200 */
[----:B------:R-:W-:-:S13]  /*0090*/  ISETP.GE.U32.AND P0, PT, R0, UR4, PT ;  /* 0x0000000400007c0c */ /* 0x000fda000bf06070 */
[----:B------:R-:W-:Y:S05]  /*00a0*/  @P0 EXIT ;  /* 0x000000000000094d */ /* 0x000fea0003800000 */
[----:B------:R-:W0:Y:S01]  /*00b0*/  LDC R13, c[0x0][0x394] ;  /* 0x0000e500ff0d7b82 */ /* 0x000e220000000800 */
[----:B------:R-:W1:Y:S01]  /*00c0*/  LDCU UR5, c[0x0][0x370] ;  /* 0x00006e00ff0577ac */ /* 0x000e620008000800 */
[----:B------:R-:W2:Y:S01]  /*00d0*/  LDCU.64 UR10, c[0x0][0x358] ;  /* 0x00006b00ff0a77ac */ /* 0x000ea20008000a00 */
[----:B------:R-:W-:Y:S01]  /*00e0*/  UIADD3 UR8, UPT, UPT, UR6, 0x1, URZ ;  /* 0x0000000106087890 */ /* 0x000fe2000fffe0ff */
[----:B-1----:R-:W-:Y:S01]  /*00f0*/  IMAD R11, R11, UR5, RZ ;  /* 0x000000050b0b7c24 */ /* 0x002fe2000f8e02ff */
[----:B0-----:R-:W-:-:S13]  /*0100*/  ISETP.GT.AND P0, PT, R13, RZ, PT ;  /* 0x000000ff0d00720c */ /* 0x001fda0003f04270 */
[----:B--2---:R-:W-:Y:S05]  /*0110*/  @P0 BRA `(.L_x_0) ;  /* 0x0000000000900947 */ /* 0x004fea0003800000 */
[----:B------:R-:W0:Y:S01]  /*0120*/  I2F.U32.RP R6, UR8 ;  /* 0x0000000800067d06 */ /* 0x000e220008209000 */
[----:B------:R-:W1:Y:S01]  /*0130*/  LDC.64 R2, c[0x0][0x388] ;  /* 0x0000e200ff027b82 */ /* 0x000e620000000a00 */
[----:B------:R-:W-:Y:S02]  /*0140*/  ISETP.NE.U32.AND P0, PT, RZ, UR8, PT ;  /* 0x00000008ff007c0c */ /* 0x000fe4000bf05070 */
[----:B------:R-:W-:-:S04]  /*0150*/  LOP3.LUT R13, RZ, UR8, RZ, 0x33, !PT ;  /* 0x00000008ff0d7c12 */ /* 0x000fc8000f8e33ff */
[----:B0-----:R-:W0:Y:S02]  /*0160*/  MUFU.RCP R6, R6 ;  /* 0x0000000600067308 */ /* 0x001e240000001000 */
[----:B0-----:R-:W-:-:S06]  /*0170*/  IADD3 R4, PT, PT, R6, 0xffffffe, RZ ;  /* 0x0ffffffe06047810 */ /* 0x001fcc0007ffe0ff */
[----:B------:R0:W2:Y:S02]  /*0180*/  F2I.FTZ.U32.TRUNC.NTZ R5, R4 ;  /* 0x0000000400057305 */ /* 0x0000a4000021f000 */
[----:B0-----:R-:W-:Y:S01]  /*0190*/  HFMA2 R4, -RZ, RZ, 0, 0 ;  /* 0x00000000ff047431 */ /* 0x001fe200000001ff */
[----:B--2---:R-:W-:-:S05]  /*01a0*/  IADD3 R9, PT, PT, RZ, -R5, RZ ;  /* 0x80000005ff097210 */ /* 0x004fca0007ffe0ff */
[----:B------:R-:W-:-:S04]  /*01b0*/  IMAD R9, R9, UR8, RZ ;  /* 0x0000000809097c24 */ /* 0x000fc8000f8e02ff */
[----:B-1----:R-:W-:-:S07]  /*01c0*/  IMAD.HI.U32 R9, R5, R9, R4 ;  /* 0x0000000905097227 */ /* 0x002fce00078e0004 */
.L_x_1:
[----:B0-----:R-:W-:-:S05]  /*01d0*/  IMAD.HI.U32 R4, R9, R0, RZ ;  /* 0x0000000009047227 */ /* 0x001fca00078e00ff */
[----:B------:R-:W-:-:S05]  /*01e0*/  IADD3 R5, PT, PT, -R4, RZ, RZ ;  /* 0x000000ff04057210 */ /* 0x000fca0007ffe1ff */
[----:B------:R-:W-:-:S05]  /*01f0*/  IMAD R5, R5, UR8, R0 ;  /* 0x0000000805057c24 */ /* 0x000fca000f8e0200 */
[----:B------:R-:W-:-:S13]  /*0200*/  ISETP.GE.U32.AND P1, PT, R5, UR8, PT ;  /* 0x0000000805007c0c */ /* 0x000fda000bf26070 */
[----:B------:R-:W-:Y:S02]  /*0210*/  @P1 IADD3 R5, PT, PT, R5, -UR8, RZ ;  /* 0x8000000805051c10 */ /* 0x000fe4000fffe0ff */
[----:B------:R-:W-:Y:S02]  /*0220*/  @P1 IADD3 R4, PT, PT, R4, 0x1, RZ ;  /* 0x0000000104041810 */ /* 0x000fe40007ffe0ff */
[----:B------:R-:W-:-:S13]  /*0230*/  ISETP.GE.U32.AND P2, PT, R5, UR8, PT ;  /* 0x0000000805007c0c */ /* 0x000fda000bf46070 */
[----:B------:R-:W-:-:S04]  /*0240*/  @P2 IADD3 R4, PT, PT, R4, 0x1, RZ ;  /* 0x0000000104042810 */ /* 0x000fc80007ffe0ff */
[----:B------:R-:W-:-:S04]  /*0250*/  SEL R4, R13, R4, !P0 ;  /* 0x000000040d047207 */ /* 0x000fc80004000000 */
[----:B------:R-:W-:Y:S01]  /*0260*/  LOP3.LUT R6, RZ, R4, RZ, 0x33, !PT ;  /* 0x00000004ff067212 */ /* 0x000fe200078e33ff */
[----:B------:R-:W-:-:S04]  /*0270*/  IMAD.MOV R5, RZ, RZ, -R4 ;  /* 0x000000ffff057224 */ /* 0x000fc800078e0a04 */
[----:B------:R-:W-:Y:S01]  /*0280*/  IMAD R5, R5, UR8, R0 ;  /* 0x0000000805057c24 */ /* 0x000fe2000f8e0200 */
[----:B------:R-:W-:-:S04]  /*0290*/  IADD3 R0, PT, PT, R11, R0, RZ ;  /* 0x000000000b007210 */ /* 0x000fc80007ffe0ff */
[----:B------:R-:W-:-:S13]  /*02a0*/  ISETP.GT.AND P1, PT, R5, R4, PT ;  /* 0x000000040500720c */ /* 0x000fda0003f24270 */
[----:B------:R-:W-:Y:S02]  /*02b0*/  @P1 IADD3 R4, PT, PT, R6, UR6, RZ ;  /* 0x0000000606041c10 */ /* 0x000fe4000fffe0ff */
[----:B------:R-:W-:Y:S02]  /*02c0*/  @P1 IADD3 R5, PT, PT, -R5, UR6, RZ ;  /* 0x0000000605051c10 */ /* 0x000fe4000fffe1ff */
[----:B------:R-:W-:-:S03]  /*02d0*/  ISETP.GE.U32.AND P1, PT, R0, UR4, PT ;  /* 0x0000000400007c0c */ /* 0x000fc6000bf26070 */
[----:B------:R-:W-:Y:S02]  /*02e0*/  IMAD R7, R4, UR6, R5 ;  /* 0x0000000604077c24 */ /* 0x000fe4000f8e0205 */
[----:B------:R-:W-:Y:S02]  /*02f0*/  IMAD R15, R5, UR6, R4 ;  /* 0x00000006050f7c24 */ /* 0x000fe4000f8e0204 */
[----:B------:R-:W-:-:S04]  /*0300*/  IMAD.WIDE R4, R7, 0x4, R2 ;  /* 0x0000000407047825 */ /* 0x000fc800078e0202 */
[----:B------:R-:W-:Y:S01]  /*0310*/  IMAD.WIDE R6, R15, 0x4, R2 ;  /* 0x000000040f067825 */ /* 0x000fe200078e0202 */
[----:B------:R0:W-:Y:S04]  /*0320*/  STG.E desc[UR10][R4.64], RZ ;  /* 0x000000ff04007986 */ /* 0x0001e8000c10190a */
[----:B------:R0:W-:Y:S01]  /*0330*/  STG.E desc[UR10][R6.64], RZ ;  /* 0x000000ff06007986 */ /* 0x0001e2000c10190a */
[----:B------:R-:W-:Y:S05]  /*0340*/  @!P1 BRA `(.L_x_1) ;  /* 0xfffffffc00a09947 */ /* 0x000fea000383ffff */
[----:B------:R-:W-:Y:S05]  /*0350*/  EXIT ;  /* 0x000000000000794d */ /* 0x000fea0003800000 */
.L_x_0:
[----:B------:R-:W0:Y:S01]  /*0360*/  LDCU.64 UR6, c[0x0][0x380] ;  /* 0x00007000ff0677ac */ /* 0x000e220008000a00 */
[C---:B------:R-:W-:Y:S02]  /*0370*/  LOP3.LUT R10, R13.reuse, 0x7ffffff8, RZ, 0xc0, !PT ;  /* 0x7ffffff80d0a7812 */ /* 0x040fe400078ec0ff */
[C---:B------:R-:W-:Y:S02]  /*0380*/  LOP3.LUT R12, R13.reuse, 0x7, RZ, 0xc0, !PT ;  /* 0x000000070d0c7812 */ /* 0x040fe400078ec0ff */
[----:B------:R-:W-:Y:S02]  /*0390*/  LOP3.LUT R13, R13, 0x3, RZ, 0xc0, !PT ;  /* 0x000000030d0d7812 */ /* 0x000fe400078ec0ff */
[----:B------:R-:W-:Y:S01]  /*03a0*/  IADD3 R14, PT, PT, -R10, RZ, RZ ;  /* 0x000000ff0a0e7210 */ /* 0x000fe20007ffe1ff */
[----:B0-----:R-:W-:-:S04]  /*03b0*/  UIADD3 UR5, UP0, UPT, UR6, 0x10, URZ ;  /* 0x0000001006057890 */ /* 0x001fc8000ff1e0ff */
[----:B------:R-:W-:Y:S02]  /*03c0*/  UIADD3.X UR6, UPT, UPT, URZ, UR7, URZ, UP0, !UPT ;  /* 0x00000007ff067290 */ /* 0x000fe400087fe4ff */
[----:B------:R-:W-:-:S04]  /*03d0*/  MOV R2, UR5 ;  /* 0x0000000500027c02 */ /* 0x000fc80008000f00 */
[----:B------:R-:W-:-:S07]  /*03e0*/  MOV R3, UR6 ;  /* 0x0000000600037c02 */ /* 0x000fce0008000f00 */
.L_x_9:
[----:B0-----:R-:W0:Y:S01]  /*03f0*/  I2F.U32.RP R6, UR8 ;  /* 0x0000000800067d06 */ /* 0x001e220008209000 */
[----:B------:R-:W-:Y:S01]  /*0400*/  MOV R4, RZ ;  /* 0x000000ff00047202 */ /* 0x000fe20000000f00 */
[----:B------:R-:W-:Y:S01]  /*0410*/  HFMA2 R19, -RZ, RZ, 0, 0 ;  /* 0x00000000ff137431 */ /* 0x000fe200000001ff */
[----:B------:R-:W-:Y:S02]  /*0420*/  ISETP.NE.U32.AND P2, PT, RZ, UR8, PT ;  /* 0x00000008ff007c0c */ /* 0x000fe4000bf45070 */
[----:B------:R-:W-:-:S03]  /*0430*/  MOV R20, RZ ;  /* 0x000000ff00147202 */ /* 0x000fc60000000f00 */
[----:B0-----:R-:W0:Y:S02]  /*0440*/  MUFU.RCP R6, R6 ;  /* 0x0000000600067308 */ /* 0x001e240000001000 */
[----:B0-----:R-:W-:-:S06]  /*0450*/  IADD3 R7, PT, PT, R6, 0xffffffe, RZ ;  /* 0x0ffffffe06077810 */ /* 0x001fcc0007ffe0ff */
[----:B------:R-:W0:Y:S02]  /*0460*/  F2I.FTZ.U32.TRUNC.NTZ R5, R7 ;  /* 0x0000000700057305 */ /* 0x000e24000021f000 */
[----:B0-----:R-:W-:-:S04]  /*0470*/  IMAD.MOV R9, RZ, RZ, -R5 ;  /* 0x000000ffff097224 */ /* 0x001fc800078e0a05 */
[----:B------:R-:W-:-:S04]  /*0480*/  IMAD R9, R9, UR8, RZ ;  /* 0x0000000809097c24 */ /* 0x000fc8000f8e02ff */
[----:B------:R-:W-:-:S06]  /*0490*/  IMAD.HI.U32 R9, R5, R9, R4 ;  /* 0x0000000905097227 */ /* 0x000fcc00078e0004 */
[----:B------:R-:W-:-:S05]  /*04a0*/  IMAD.HI.U32 R16, R9, R0, RZ ;  /* 0x0000000009107227 */ /* 0x000fca00078e00ff */
[----:B------:R-:W-:-:S05]  /*04b0*/  IADD3 R5, PT, PT, -R16, RZ, RZ ;  /* 0x000000ff10057210 */ /* 0x000fca0007ffe1ff */
[----:B------:R-:W-:-:S05]  /*04c0*/  IMAD R4, R5, UR8, R0 ;  /* 0x0000000805047c24 */ /* 0x000fca000f8e0200 */
[----:B------:R-:W-:-:S13]  /*04d0*/  ISETP.GE.U32.AND P0, PT, R4, UR8, PT ;  /* 0x0000000804007c0c */ /* 0x000fda000bf06070 */
[----:B------:R-:W-:Y:S02]  /*04e0*/  @P0 IADD3 R4, PT, PT, R4, -UR8, RZ ;  /* 0x8000000804040c10 */ /* 0x000fe4000fffe0ff */
[----:B------:R-:W-:Y:S02]  /*04f0*/  @P0 IADD3 R16, PT, PT, R16, 0x1, RZ ;  /* 0x0000000110100810 */ /* 0x000fe40007ffe0ff */
[----:B------:R-:W-:Y:S02]  /*0500*/  ISETP.GE.U32.AND P1, PT, R4, UR8, PT ;  /* 0x0000000804007c0c */ /* 0x000fe4000bf26070 */
[----:B------:R-:W0:Y:S11]  /*0510*/  LDC.64 R4, c[0x0][0x390] ;  /* 0x0000e400ff047b82 */ /* 0x000e360000000a00 */
[----:B------:R-:W-:-:S02]  /*0520*/  @P1 IADD3 R16, PT, PT, R16, 0x1, RZ ;  /* 0x0000000110101810 */ /* 0x000fc40007ffe0ff */
[----:B------:R-:W-:-:S04]  /*0530*/  @!P2 LOP3.LUT R16, RZ, UR8, RZ, 0x33, !PT ;  /* 0x00000008ff10ac12 */ /* 0x000fc8000f8e33ff */
[----:B------:R-:W-:Y:S02]  /*0540*/  IADD3 R15, PT, PT, -R16, RZ, RZ ;  /* 0x000000ff100f7210 */ /* 0x000fe40007ffe1ff */
[----:B------:R-:W-:-:S03]  /*0550*/  LOP3.LUT R7, RZ, R16, RZ, 0x33, !PT ;  /* 0x00000010ff077212 */ /* 0x000fc600078e33ff */
[----:B------:R-:W-:Y:S01]  /*0560*/  IMAD R15, R15, UR8, R0 ;  /* 0x000000080f0f7c24 */ /* 0x000fe2000f8e0200 */
[----:B0-----:R-:W-:-:S04]  /*0570*/  ISETP.GE.U32.AND P1, PT, R5, 0x8, PT ;  /* 0x000000080500780c */ /* 0x001fc80003f26070 */
[----:B------:R-:W-:-:S13]  /*0580*/  ISETP.GT.AND P0, PT, R15, R16, PT ;  /* 0x000000100f00720c */ /* 0x000fda0003f04270 */
[----:B------:R-:W-:Y:S01]  /*0590*/  @P0 IADD3 R15, PT, PT, -R15, R4, RZ ;  /* 0x000000040f0f0210 */ /* 0x000fe20007ffe1ff */
[----:B------:R-:W-:-:S04]  /*05a0*/  @P0 IMAD.IADD R16, R7, 0x1, R4 ;  /* 0x0000000107100824 */ /* 0x000fc800078e0204 */
[-C--:B------:R-:W-:Y:S02]  /*05b0*/  IMAD R17, R16, R5.reuse, RZ ;  /* 0x0000000510117224 */ /* 0x080fe400078e02ff */
[----:B------:R-:W-:Y:S01]  /*05c0*/  IMAD R18, R15, R5, RZ ;  /* 0x000000050f127224 */ /* 0x000fe200078e02ff */
[----:B------:R-:W-:Y:S06]  /*05d0*/  @!P1 BRA `(.L_x_2) ;  /* 0x0000000000b09947 */ /* 0x000fec0003800000 */
[----:B------:R-:W-:Y:S01]  /*05e0*/  MOV R19, RZ ;  /* 0x000000ff00137202 */ /* 0x000fe20000000f00 */
[----:B------:R-:W-:Y:S01]  /*05f0*/  IMAD.MOV.U32 R4, RZ, RZ, R14 ;  /* 0x000000ffff047224 */ /* 0x000fe200078e000e */
[----:B------:R-:W-:Y:S02]  /*0600*/  MOV R21, R18 ;  /* 0x0000001200157202 */ /* 0x000fe40000000f00 */
[----:B------:R-:W-:-:S07]  /*0610*/  MOV R23, R17 ;  /* 0x0000001100177202 */ /* 0x000fce0000000f00 */
.L_x_3:
[----:B------:R-:W-:-:S04]  /*0620*/  IMAD.WIDE R8, R23, 0x4, R2 ;  /* 0x0000000417087825 */ /* 0x000fc800078e0202 */
[----:B------:R-:W-:Y:S01]  /*0630*/  IMAD.WIDE R6, R21, 0x4, R2 ;  /* 0x0000000415067825 */ /* 0x000fe200078e0202 */
[----:B------:R-:W2:Y:S04]  /*0640*/  LDG.E R20, desc[UR10][R8.64+-0x10] ;  /* 0xfffff00a08147981 */ /* 0x000ea8000c1e1900 */
[----:B------:R-:W2:Y:S04]  /*0650*/  LDG.E R25, desc[UR10][R6.64+-0x10] ;  /* 0xfffff00a06197981 */ /* 0x000ea8000c1e1900 */
[----:B------:R-:W3:Y:S04]  /*0660*/  LDG.E R24, desc[UR10][R8.64+-0xc] ;  /* 0xfffff40a08187981 */ /* 0x000ee8000c1e1900 */
[----:B------:R-:W3:Y:S04]  /*0670*/  LDG.E R27, desc[UR10][R6.64+-0xc] ;  /* 0xfffff40a061b7981 */ /* 0x000ee8000c1e1900 */
[----:B------:R-:W4:Y:S04]  /*0680*/  LDG.E R26, desc[UR10][R8.64+0x4] ;  /* 0x0000040a081a7981 */ /* 0x000f28000c1e1900 */
[----:B------:R-:W5:Y:S01]  /*0690*/  LDG.E R29, desc[UR10][R6.64+0xc] ;  /* 0x00000c0a061d7981 */ /* 0x000f62000c1e1900 */
[----:B--2---:R-:W-:-:S03]  /*06a0*/  FADD R22, R20, -R25 ;  /* 0x8000001914167221 */ /* 0x004fc60000000000 */
[----:B------:R-:W2:Y:S04]  /*06b0*/  LDG.E R25, desc[UR10][R8.64+-0x8] ;  /* 0xfffff80a08197981 */ /* 0x000ea8000c1e1900 */
[----:B------:R-:W2:Y:S01]  /*06c0*/  LDG.E R20, desc[UR10][R6.64+-0x8] ;  /* 0xfffff80a06147981 */ /* 0x000ea2000c1e1900 */
[----:B------:R-:W-:Y:S01]  /*06d0*/  FFMA R19, R22, R22, R19 ;  /* 0x0000001616137223 */ /* 0x000fe20000000013 */
[----:B---3--:R-:W-:Y:S02]  /*06e0*/  FADD R24, R24, -R27 ;  /* 0x8000001b18187221 */ /* 0x008fe40000000000 */
[----:B------:R-:W3:Y:S02]  /*06f0*/  LDG.E R27, desc[UR10][R8.64+-0x4] ;  /* 0xfffffc0a081b7981 */ /* 0x000ee4000c1e1900 */
[----:B------:R-:W-:-:S02]  /*0700*/  FFMA R24, R24, R24, R19 ;  /* 0x0000001818187223 */ /* 0x000fc40000000013 */
[----:B------:R-:W3:Y:S04]  /*0710*/  LDG.E R22, desc[UR10][R6.64+-0x4] ;  /* 0xfffffc0a06167981 */ /* 0x000ee8000c1e1900 */
[----:B------:R-:W4:Y:S01]  /*0720*/  LDG.E R19, desc[UR10][R8.64] ;  /* 0x0000000a08137981 */ /* 0x000f22000c1e1900 */
[----:B--2---:R-:W-:-:S03]  /*0730*/  FADD R25, R25, -R20 ;  /* 0x8000001419197221 */ /* 0x004fc60000000000 */
[----:B------:R-:W4:Y:S01]  /*0740*/  LDG.E R20, desc[UR10][R6.64] ;  /* 0x0000000a06147981 */ /* 0x000f22000c1e1900 */
[----:B------:R-:W-:-:S03]  /*0750*/  FFMA R24, R25, R25, R24 ;  /* 0x0000001919187223 */ /* 0x000fc60000000018 */
[----:B------:R-:W2:Y:S01]  /*0760*/  LDG.E R25, desc[UR10][R6.64+0x4] ;  /* 0x0000040a06197981 */ /* 0x000ea2000c1e1900 */
[----:B---3--:R-:W-:-:S03]  /*0770*/  FADD R27, R27, -R22 ;  /* 0x800000161b1b7221 */ /* 0x008fc60000000000 */
[----:B------:R-:W3:Y:S01]  /*0780*/  LDG.E R22, desc[UR10][R8.64+0x8] ;  /* 0x0000080a08167981 */ /* 0x000ee2000c1e1900 */
[----:B------:R-:W-:-:S03]  /*0790*/  FFMA R27, R27, R27, R24 ;  /* 0x0000001b1b1b7223 */ /* 0x000fc60000000018 */
[----:B------:R-:W5:Y:S01]  /*07a0*/  LDG.E R24, desc[UR10][R8.64+0xc] ;  /* 0x00000c0a08187981 */ /* 0x000f62000c1e1900 */
[----:B----4-:R-:W-:-:S03]  /*07b0*/  FADD R20, R19, -R20 ;  /* 0x8000001413147221 */ /* 0x010fc60000000000 */
[----:B------:R-:W3:Y:S01]  /*07c0*/  LDG.E R19, desc[UR10][R6.64+0x8] ;  /* 0x0000080a06137981 */ /* 0x000ee2000c1e1900 */
[----:B------:R-:W-:Y:S01]  /*07d0*/  IADD3 R4, PT, PT, R4, 0x8, RZ ;  /* 0x0000000804047810 */ /* 0x000fe20007ffe0ff */
[----:B------:R-:W-:-:S03]  /*07e0*/  FFMA R27, R20, R20, R27 ;  /* 0x00000014141b7223 */ /* 0x000fc6000000001b */
[----:B------:R-:W-:Y:S01]  /*07f0*/  ISETP.NE.AND P0, PT, R4, RZ, PT ;  /* 0x000000ff0400720c */ /* 0x000fe20003f05270 */
[----:B--2---:R-:W-:-:S04]  /*0800*/  FADD R26, R26, -R25 ;  /* 0x800000191a1a7221 */ /* 0x004fc80000000000 */
[----:B------:R-:W-:Y:S01]  /*0810*/  FFMA R27, R26, R26, R27 ;  /* 0x0000001a1a1b7223 */ /* 0x000fe2000000001b */
[----:B-----5:R-:W-:Y:S01]  /*0820*/  FADD R24, R24, -R29 ;  /* 0x8000001d18187221 */ /* 0x020fe20000000000 */
[----:B------:R-:W-:Y:S02]  /*0830*/  IADD3 R23, PT, PT, R23, 0x8, RZ ;  /* 0x0000000817177810 */ /* 0x000fe40007ffe0ff */
[----:B------:R-:W-:Y:S01]  /*0840*/  IADD3 R21, PT, PT, R21, 0x8, RZ ;  /* 0x0000000815157810 */ /* 0x000fe20007ffe0ff */
[----:B---3--:R-:W-:-:S04]  /*0850*/  FADD R22, R22, -R19 ;  /* 0x8000001316167221 */ /* 0x008fc80000000000 */
[----:B------:R-:W-:-:S04]  /*0860*/  FFMA R27, R22, R22, R27 ;  /* 0x00000016161b7223 */ /* 0x000fc8000000001b */
[----:B------:R-:W-:Y:S01]  /*0870*/  FFMA R19, R24, R24, R27 ;  /* 0x0000001818137223 */ /* 0x000fe2000000001b */
[----:B------:R-:W-:Y:S06]  /*0880*/  @P0 BRA `(.L_x_3) ;  /* 0xfffffffc00640947 */ /* 0x000fec000383ffff */
[----:B------:R-:W-:-:S07]  /*0890*/  MOV R20, R10 ;  /* 0x0000000a00147202 */ /* 0x000fce0000000f00 */
.L_x_2:
[----:B------:R-:W-:-:S13]  /*08a0*/  ISETP.NE.AND P0, PT, R12, RZ, PT ;  /* 0x000000ff0c00720c */ /* 0x000fda0003f05270 */
[----:B------:R-:W-:Y:S05]  /*08b0*/  @!P0 BRA `(.L_x_4) ;  /* 0x0000000000d08947 */ /* 0x000fea0003800000 */
[----:B------:R-:W-:Y:S02]  /*08c0*/  IADD3 R4, PT, PT, R12, -0x1, RZ ;  /* 0xffffffff0c047810 */ /* 0x000fe40007ffe0ff */
[----:B------:R-:W-:Y:S02]  /*08d0*/  ISETP.NE.AND P1, PT, R13, RZ, PT ;  /* 0x000000ff0d00720c */ /* 0x000fe40003f25270 */
[----:B------:R-:W-:-:S13]  /*08e0*/  ISETP.GE.U32.AND P0, PT, R4, 0x3, PT ;  /* 0x000000030400780c */ /* 0x000fda0003f06070 */
[----:B------:R-:W-:Y:S05]  /*08f0*/  @!P0 BRA `(.L_x_5) ;  /* 0x0000000000588947 */ /* 0x000fea0003800000 */
[----:B------:R-:W0:Y:S01]  /*0900*/  LDC.64 R8, c[0x0][0x380] ;  /* 0x0000e000ff087b82 */ /* 0x000e220000000a00 */
[----:B------:R-:W-:Y:S01]  /*0910*/  IADD3 R7, PT, PT, R17, R20, RZ ;  /* 0x0000001411077210 */ /* 0x000fe20007ffe0ff */
[----:B------:R-:W-:-:S04]  /*0920*/  IMAD.IADD R21, R18, 0x1, R20 ;  /* 0x0000000112157824 */ /* 0x000fc800078e0214 */
[----:B0-----:R-:W-:-:S04]  /*0930*/  IMAD.WIDE R6, R7, 0x4, R8 ;  /* 0x0000000407067825 */ /* 0x001fc800078e0208 */
[----:B------:R-:W-:Y:S01]  /*0940*/  IMAD.WIDE R8, R21, 0x4, R8 ;  /* 0x0000000415087825 */ /* 0x000fe200078e0208 */
[----:B------:R-:W2:Y:S04]  /*0950*/  LDG.E R23, desc[UR10][R6.64] ;  /* 0x0000000a06177981 */ /* 0x000ea8000c1e1900 */
[----:B------:R-:W2:Y:S04]  /*0960*/  LDG.E R24, desc[UR10][R8.64] ;  /* 0x0000000a08187981 */ /* 0x000ea8000c1e1900 */
[----:B------:R-:W3:Y:S04]  /*0970*/  LDG.E R25, desc[UR10][R6.64+0x4] ;  /* 0x0000040a06197981 */ /* 0x000ee8000c1e1900 */
[----:B------:R-:W3:Y:S04]  /*0980*/  LDG.E R26, desc[UR10][R8.64+0x4] ;  /* 0x0000040a081a7981 */ /* 0x000ee8000c1e1900 */
[----:B------:R-:W4:Y:S04]  /*0990*/  LDG.E R4, desc[UR10][R6.64+0x8] ;  /* 0x0000080a06047981 */ /* 0x000f28000c1e1900 */
[----:B------:R-:W4:Y:S04]  /*09a0*/  LDG.E R21, desc[UR10][R8.64+0x8] ;  /* 0x0000080a08157981 */ /* 0x000f28000c1e1900 */
[----:B------:R-:W5:Y:S04]  /*09b0*/  LDG.E R22, desc[UR10][R6.64+0xc] ;  /* 0x00000c0a06167981 */ /* 0x000f68000c1e1900 */
[----:B------:R-:W5:Y:S01]  /*09c0*/  LDG.E R27, desc[UR10][R8.64+0xc] ;  /* 0x00000c0a081b7981 */ /* 0x000f62000c1e1900 */
[----:B------:R-:W-:Y:S01]  /*09d0*/  IADD3 R20, PT, PT, R20, 0x4, RZ ;  /* 0x0000000414147810 */ /* 0x000fe20007ffe0ff */
[----:B--2---:R-:W-:-:S04]  /*09e0*/  FADD R24, R23, -R24 ;  /* 0x8000001817187221 */ /* 0x004fc80000000000 */
[----:B------:R-:W-:Y:S01]  /*09f0*/  FFMA R19, R24, R24, R19 ;  /* 0x0000001818137223 */ /* 0x000fe20000000013 */
[----:B---3--:R-:W-:-:S04]  /*0a00*/  FADD R26, R25, -R26 ;  /* 0x8000001a191a7221 */ /* 0x008fc80000000000 */
[----:B------:R-:W-:Y:S01]  /*0a10*/  FFMA R19, R26, R26, R19 ;  /* 0x0000001a1a137223 */ /* 0x000fe20000000013 */
[----:B----4-:R-:W-:-:S04]  /*0a20*/  FADD R4, R4, -R21 ;  /* 0x8000001504047221 */ /* 0x010fc80000000000 */
[----:B------:R-:W-:Y:S01]  /*0a30*/  FFMA R19, R4, R4, R19 ;  /* 0x0000000404137223 */ /* 0x000fe20000000013 */
[----:B-----5:R-:W-:-:S04]  /*0a40*/  FADD R22, R22, -R27 ;  /* 0x8000001b16167221 */ /* 0x020fc80000000000 */
[----:B------:R-:W-:-:S07]  /*0a50*/  FFMA R19, R22, R22, R19 ;  /* 0x0000001616137223 */ /* 0x000fce0000000013 */
.L_x_5:
[----:B------:R-:W-:Y:S05]  /*0a60*/  @!P1 BRA `(.L_x_4) ;  /* 0x0000000000649947 */ /* 0x000fea0003800000 */
[----:B------:R-:W-:Y:S02]  /*0a70*/  ISETP.NE.AND P0, PT, R13, 0x1, PT ;  /* 0x000000010d00780c */ /* 0x000fe40003f05270 */
[----:B------:R-:W-:-:S11]  /*0a80*/  LOP3.LUT P1, RZ, R5, 0x1, RZ, 0xc0, !PT ;  /* 0x0000000105ff7812 */ /* 0x000fd6000782c0ff */
[----:B------:R-:W0:Y:S01]  /*0a90*/  @P0 LDC.64 R8, c[0x0][0x380] ;  /* 0x0000e000ff080b82 */ /* 0x000e220000000a00 */
[-C--:B------:R-:W-:Y:S02]  /*0aa0*/  @P0 IADD3 R7, PT, PT, R17, R20.reuse, RZ ;  /* 0x0000001411070210 */ /* 0x080fe40007ffe0ff */
[----:B------:R-:W-:Y:S02]  /*0ab0*/  @P0 IADD3 R21, PT, PT, R18, R20, RZ ;  /* 0x0000001412150210 */ /* 0x000fe40007ffe0ff */
[----:B------:R-:W-:-:S03]  /*0ac0*/  @P0 IADD3 R20, PT, PT, R20, 0x2, RZ ;  /* 0x0000000214140810 */ /* 0x000fc60007ffe0ff */
[----:B------:R-:W1:Y:S01]  /*0ad0*/  @P1 LDC.64 R4, c[0x0][0x380] ;  /* 0x0000e000ff041b82 */ /* 0x000e620000000a00 */
[----:B0-----:R-:W-:-:S04]  /*0ae0*/  @P0 IMAD.WIDE R6, R7, 0x4, R8 ;  /* 0x0000000407060825 */ /* 0x001fc800078e0208 */
[----:B------:R-:W-:Y:S01]  /*0af0*/  @P0 IMAD.WIDE R8, R21, 0x4, R8 ;  /* 0x0000000415080825 */ /* 0x000fe200078e0208 */
[-C--:B------:R-:W-:Y:S01]  /*0b00*/  @P1 IADD3 R21, PT, PT, R17, R20.reuse, RZ ;  /* 0x0000001411151210 */ /* 0x080fe20007ffe0ff */
[----:B------:R-:W2:Y:S01]  /*0b10*/  @P0 LDG.E R22, desc[UR10][R6.64+0x4] ;  /* 0x0000040a06160981 */ /* 0x000ea2000c1e1900 */
[----:B------:R-:W-:-:S03]  /*0b20*/  @P1 IADD3 R17, PT, PT, R18, R20, RZ ;  /* 0x0000001412111210 */ /* 0x000fc60007ffe0ff */
[----:B------:R-:W3:Y:S01]  /*0b30*/  @P0 LDG.E R18, desc[UR10][R6.64] ;  /* 0x0000000a06120981 */ /* 0x000ee2000c1e1900 */
[----:B-1----:R-:W-:-:S03]  /*0b40*/  @P1 IMAD.WIDE R20, R21, 0x4, R4 ;  /* 0x0000000415141825 */ /* 0x002fc600078e0204 */
[----:B------:R-:W3:Y:S01]  /*0b50*/  @P0 LDG.E R23, desc[UR10][R8.64] ;  /* 0x0000000a08170981 */ /* 0x000ee2000c1e1900 */
[----:B------:R-:W-:-:S03]  /*0b60*/  @P1 IMAD.WIDE R4, R17, 0x4, R4 ;  /* 0x0000000411041825 */ /* 0x000fc600078e0204 */
[----:B------:R-:W2:Y:S04]  /*0b70*/  @P0 LDG.E R25, desc[UR10][R8.64+0x4] ;  /* 0x0000040a08190981 */ /* 0x000ea8000c1e1900 */
[----:B------:R-:W4:Y:S04]  /*0b80*/  @P1 LDG.E R20, desc[UR10][R20.64] ;  /* 0x0000000a14141981 */ /* 0x000f28000c1e1900 */
[----:B------:R-:W4:Y:S01]  /*0b90*/  @P1 LDG.E R5, desc[UR10][R4.64] ;  /* 0x0000000a04051981 */ /* 0x000f22000c1e1900 */
[----:B---3--:R-:W-:Y:S01]  /*0ba0*/  @P0 FADD R18, R18, -R23 ;  /* 0x8000001712120221 */ /* 0x008fe20000000000 */
[----:B--2---:R-:W-:-:S03]  /*0bb0*/  @P0 FADD R25, R22, -R25 ;  /* 0x8000001916190221 */ /* 0x004fc60000000000 */
[----:B------:R-:W-:-:S04]  /*0bc0*/  @P0 FFMA R18, R18, R18, R19 ;  /* 0x0000001212120223 */ /* 0x000fc80000000013 */
[----:B------:R-:W-:Y:S01]  /*0bd0*/  @P0 FFMA R19, R25, R25, R18 ;  /* 0x0000001919130223 */ /* 0x000fe20000000012 */
[----:B----4-:R-:W-:-:S04]  /*0be0*/  @P1 FADD R18, R20, -R5 ;  /* 0x8000000514121221 */ /* 0x010fc80000000000 */
[----:B------:R-:W-:-:S07]  /*0bf0*/  @P1 FFMA R19, R18, R18, R19 ;  /* 0x0000001212131223 */ /* 0x000fce0000000013 */
.L_x_4:
[----:B------:R-:W-:Y:S01]  /*0c00*/  VIADD R4, R19, 0xf3000000 ;  /* 0xf300000013047836 */ /* 0x000fe20000000000 */
[----:B------:R0:W1:Y:S01]  /*0c10*/  MUFU.RSQ R6, R19 ;  /* 0x0000001300067308 */ /* 0x0000620000001400 */
[----:B------:R-:W-:Y:S03]  /*0c20*/  BSSY.RECONVERGENT B0, `(.L_x_6) ;  /* 0x000000a000007945 */ /* 0x000fe60003800200 */
[----:B------:R-:W-:-:S13]  /*0c30*/  ISETP.GT.U32.AND P0, PT, R4, 0x727fffff, PT ;  /* 0x727fffff0400780c */ /* 0x000fda0003f04070 */
[----:B01----:R-:W-:Y:S05]  /*0c40*/  @!P0 BRA `(.L_x_7) ;  /* 0x00000000000c8947 */ /* 0x003fea0003800000 */
[----:B------:R-:W-:-:S07]  /*0c50*/  MOV R17, 0xc70 ;  /* 0x00000c7000117802 */ /* 0x000fce0000000f00 */
[----:B------:R-:W-:Y:S05]  /*0c60*/  CALL.REL.NOINC `($__internal_0_$__cuda_sm20_sqrt_rn_f32_slowpath) ;  /* 0x0000000000487944 */ /* 0x000fea0003c00000 */
[----:B------:R-:W-:Y:S05]  /*0c70*/  BRA `(.L_x_8) ;  /* 0x0000000000107947 */ /* 0x000fea0003800000 */
.L_x_7:
[C---:B------:R-:W-:Y:S01]  /*0c80*/  FMUL.FTZ R4, R6.reuse, R19 ;  /* 0x0000001306047220 */ /* 0x040fe20000410000 */
[----:B------:R-:W-:-:S03]  /*0c90*/  FMUL.FTZ R5, R6, 0.5 ;  /* 0x3f00000006057820 */ /* 0x000fc60000410000 */
[----:B------:R-:W-:-:S04]  /*0ca0*/  FFMA R9, -R4, R4, R19 ;  /* 0x0000000404097223 */ /* 0x000fc80000000113 */
[----:B------:R-:W-:-:S07]  /*0cb0*/  FFMA R9, R9, R5, R4 ;  /* 0x0000000509097223 */ /* 0x000fce0000000004 */
.L_x_8:
[----:B------:R-:W-:Y:S05]  /*0cc0*/  BSYNC.RECONVERGENT B0 ;  /* 0x0000000000007941 */ /* 0x000fea0003800200 */
.L_x_6:
[----:B------:R-:W0:Y:S01]  /*0cd0*/  LDC.64 R6, c[0x0][0x388] ;  /* 0x0000e200ff067b82 */ /* 0x000e220000000a00 */
[----:B------:R-:W1:Y:S01]  /*0ce0*/  LDCU UR5, c[0x0][0x390] ;  /* 0x00007200ff0577ac */ /* 0x000e620008000800 */
[----:B------:R-:W-:-:S04]  /*0cf0*/  IADD3 R0, PT, PT, R11, R0, RZ ;  /* 0x000000000b007210 */ /* 0x000fc80007ffe0ff */
[----:B------:R-:W-:Y:S01]  /*0d00*/  ISETP.GE.U32.AND P0, PT, R0, UR4, PT ;  /* 0x0000000400007c0c */ /* 0x000fe2000bf06070 */
[----:B-1----:R-:W-:Y:S02]  /*0d10*/  IMAD R5, R16, UR5, R15 ;  /* 0x0000000510057c24 */ /* 0x002fe4000f8e020f */
[----:B------:R-:W-:Y:S02]  /*0d20*/  IMAD R15, R15, UR5, R16 ;  /* 0x000000050f0f7c24 */ /* 0x000fe4000f8e0210 */
[----:B0-----:R-:W-:-:S04]  /*0d30*/  IMAD.WIDE R4, R5, 0x4, R6 ;  /* 0x0000000405047825 */ /* 0x001fc800078e0206 */
[----:B------:R-:W-:Y:S01]  /*0d40*/  IMAD.WIDE R6, R15, 0x4, R6 ;  /* 0x000000040f067825 */ /* 0x000fe200078e0206 */
[----:B------:R0:W-:Y:S04]  /*0d50*/  STG.E desc[UR10][R4.64], R9 ;  /* 0x0000000904007986 */ /* 0x0001e8000c10190a */
[----:B------:R0:W-:Y:S01]  /*0d60*/  STG.E desc[UR10][R6.64], R9 ;  /* 0x0000000906007986 */ /* 0x0001e2000c10190a */
[----:B------:R-:W-:Y:S05]  /*0d70*/  @!P0 BRA `(.L_x_9) ;  /* 0xfffffff4009c8947 */ /* 0x000fea000383ffff */
[----:B------:R-:W-:Y:S05]  /*0d80*/  EXIT ;  /* 0x000000000000794d */ /* 0x000fea0003800000 */
        .weak           $__internal_0_$__cuda_sm20_sqrt_rn_f32_slowpath
        .type           $__internal_0_$__cuda_sm20_sqrt_rn_f32_slowpath,@function
        .size           $__internal_0_$__cuda_sm20_sqrt_rn_f32_slowpath,(.L_x_12 - $__internal_0_$__cuda_sm20_sqrt_rn_f32_slowpath)
$__internal_0_$__cuda_sm20_sqrt_rn_f32_slowpath:
[----:B------:R-:W-:-:S13]  /*0d90*/  LOP3.LUT P0, RZ, R19, 0x7fffffff, RZ, 0xc0, !PT ;  /* 0x7fffffff13ff7812 */ /* 0x000fda000780c0ff */
[----:B------:R-:W-:Y:S01]  /*0da0*/  @!P0 MOV R4, R19 ;  /* 0x0000001300048202 */ /* 0x000fe20000000f00 */
[----:B------:R-:W-:Y:S06]  /*0db0*/  @!P0 BRA `(.L_x_10) ;  /* 0x0000000000408947 */ /* 0x000fec0003800000 */
[----:B------:R-:W-:-:S13]  /*0dc0*/  FSETP.GEU.FTZ.AND P0, PT, R19, RZ, PT ;  /* 0x000000ff1300720b */ /* 0x000fda0003f1e000 */
[----:B------:R-:W-:Y:S01]  /*0dd0*/  @!P0 MOV R4, 0x7fffffff ;  /* 0x7fffffff00048802 */ /* 0x000fe20000000f00 */
[----:B------:R-:W-:Y:S06]  /*0de0*/  @!P0 BRA `(.L_x_10) ;  /* 0x0000000000348947 */ /* 0x000fec0003800000 */
[----:B------:R-:W-:-:S13]  /*0df0*/  FSETP.GTU.FTZ.AND P0, PT, |R19|, +INF , PT ;  /* 0x7f8000001300780b */ /* 0x000fda0003f1c200 */
[----:B------:R-:W-:Y:S01]  /*0e00*/  @P0 FADD.FTZ R4, R19, 1 ;  /* 0x3f80000013040421 */ /* 0x000fe20000010000 */
[----:B------:R-:W-:Y:S06]  /*0e10*/  @P0 BRA `(.L_x_10) ;  /* 0x0000000000280947 */ /* 0x000fec0003800000 */
[----:B------:R-:W-:-:S13]  /*0e20*/  FSETP.NEU.FTZ.AND P0, PT, |R19|, +INF , PT ;  /* 0x7f8000001300780b */ /* 0x000fda0003f1d200 */
[----:B------:R-:W-:-:S04]  /*0e30*/  @P0 FFMA R5, R19, 1.84467440737095516160e+19, RZ ;  /* 0x5f80000013050823 */ /* 0x000fc800000000ff */
[----:B------:R-:W0:Y:S02]  /*0e40*/  @P0 MUFU.RSQ R4, R5 ;  /* 0x0000000500040308 */ /* 0x000e240000001400 */
[----:B0-----:R-:W-:Y:S01]  /*0e50*/  @P0 FMUL.FTZ R6, R5, R4 ;  /* 0x0000000405060220 */ /* 0x001fe20000410000 */
[----:B------:R-:W-:Y:S01]  /*0e60*/  @P0 FMUL.FTZ R8, R4, 0.5 ;  /* 0x3f00000004080820 */ /* 0x000fe20000410000 */
[----:B------:R-:W-:Y:S02]  /*0e70*/  @!P0 MOV R4, R19 ;  /* 0x0000001300048202 */ /* 0x000fe40000000f00 */
[----:B------:R-:W-:-:S04]  /*0e80*/  @P0 FADD.FTZ R7, -R6, -RZ ;  /* 0x800000ff06070221 */ /* 0x000fc80000010100 */
[----:B------:R-:W-:-:S04]  /*0e90*/  @P0 FFMA R7, R6, R7, R5 ;  /* 0x0000000706070223 */ /* 0x000fc80000000005 */
[----:B------:R-:W-:-:S04]  /*0ea0*/  @P0 FFMA R7, R7, R8, R6 ;  /* 0x0000000807070223 */ /* 0x000fc80000000006 */
[----:B------:R-:W-:-:S07]  /*0eb0*/  @P0 FMUL.FTZ R4, R7, 2.3283064365386962891e-10 ;  /* 0x2f80000007040820 */ /* 0x000fce0000410000 */
.L_x_10:
[----:B------:R-:W-:Y:S01]  /*0ec0*/  HFMA2 R5, -RZ, RZ, 0, 0 ;  /* 0x00000000ff057431 */ /* 0x000fe200000001ff */
[----:B------:R-:W-:Y:S02]  /*0ed0*/  MOV R9, R4 ;  /* 0x0000000400097202 */ /* 0x000fe40000000f00 */
[----:B------:R-:W-:-:S04]  /*0ee0*/  MOV R4, R17 ;  /* 0x0000001100047202 */ /* 0x000fc80000000f00 */
[----:B------:R-:W-:Y:S05]  /*0ef0*/  RET.REL.NODEC R4 `(_Z17euclideanDistancePfS_ii) ;  /* 0xfffffff004407950 */ /* 0x000fea0003c3ffff */
.L_x_11:
[----:B------:R-:W-:-:S00]  /*0f00*/  BRA `(.L_x_11) ;  /* 0xfffffffc00fc7947 */ /* 0x000fc0000383ffff */
[----:B------:R-:W-:-:S00]  /*0f10*/  NOP ;  /* 0x0000000000007918 */ /* 0x000fc00000000000 */
        /* <DEDUP_REMOVED lines=14> */
.L_x_12:


//--------------------- .nv.shared.reserved.0     --------------------------
	.section	.nv.shared.reserved.0,"aw",@nobits
	.weak		__nv_reservedSMEM_offset_0_alias
	.size		__nv_reservedSMEM_offset_0_alias, 0, 64
	.other		__nv_reservedSMEM_offset_0_alias,@"STO_CUDA_RESERVED_SHARED STV_DEFAULT"
__nv_reservedSMEM_offset_0_alias:
	.zero		0
	.zero		64


//--------------------- .nv.constant0._Z17euclideanDistancePfS_ii --------------------------
	.section	.nv.constant0._Z17euclideanDistancePfS_ii,"a",@progbits
	.sectionflags	@""
	.align	4
.nv.constant0._Z17euclideanDistancePfS_ii:
	.zero		920


//--------------------- SYMBOLS --------------------------

	.type		.nv.reservedSmem.offset0,@object
	.size		.nv.reservedSmem.offset0,0x4
